//
// Generated by NVIDIA NVVM Compiler
//
// Compiler Build ID: CL-36424714
// Cuda compilation tools, release 13.0, V13.0.88
// Based on NVVM 20.0.0
//

.version 9.0
.target sm_100
.address_size 64

	// .globl	_Z7svertkaPfPKfS_ii
// _ZZ7svertkaPfPKfS_iiE4N_ds has been demoted

.visible .entry _Z7svertkaPfPKfS_ii(
	.param .u64 .ptr .align 1 _Z7svertkaPfPKfS_ii_param_0,
	.param .u64 .ptr .align 1 _Z7svertkaPfPKfS_ii_param_1,
	.param .u64 .ptr .align 1 _Z7svertkaPfPKfS_ii_param_2,
	.param .u32 _Z7svertkaPfPKfS_ii_param_3,
	.param .u32 _Z7svertkaPfPKfS_ii_param_4
)
{
	.reg .pred 	%p<17>;
	.reg .b16 	%rs<9>;
	.reg .b32 	%r<49>;
	.reg .b32 	%f<30>;
	.reg .b64 	%rd<13>;
	// demoted variable
	.shared .align 4 .b8 _ZZ7svertkaPfPKfS_iiE4N_ds[1296];
	ld.param.u64 	%rd4, [_Z7svertkaPfPKfS_ii_param_0];
	ld.param.u64 	%rd2, [_Z7svertkaPfPKfS_ii_param_1];
	ld.param.u64 	%rd3, [_Z7svertkaPfPKfS_ii_param_2];
	ld.param.u32 	%r16, [_Z7svertkaPfPKfS_ii_param_3];
	ld.param.u32 	%r17, [_Z7svertkaPfPKfS_ii_param_4];
	cvta.to.global.u64 	%rd1, %rd4;
	mov.u32 	%r1, %tid.y;
	shl.b32 	%r18, %r1, 4;
	mov.u32 	%r2, %tid.x;
	add.s32 	%r3, %r18, %r2;
	cvt.u16.u32 	%rs1, %r3;
	mul.hi.u16 	%rs2, %rs1, 3641;
	cvt.u32.u16 	%r4, %rs2;
	mul.lo.s16 	%rs3, %rs2, 18;
	sub.s16 	%rs4, %rs1, %rs3;
	cvt.u32.u16 	%r5, %rs4;
	mov.u32 	%r19, %ctaid.y;
	shl.b32 	%r6, %r19, 4;
	add.s32 	%r20, %r6, %r4;
	setp.eq.s32 	%p1, %r20, 0;
	add.s32 	%r21, %r20, -1;
	mov.u32 	%r22, %ctaid.x;
	shl.b32 	%r7, %r22, 4;
	add.s32 	%r8, %r7, -1;
	add.s32 	%r23, %r8, %r5;
	mad.lo.s32 	%r9, %r21, %r16, %r23;
	setp.gt.s32 	%p2, %r20, %r17;
	or.pred  	%p3, %p1, %p2;
	setp.lt.s32 	%p4, %r23, 0;
	or.pred  	%p5, %p4, %p3;
	setp.ge.s32 	%p6, %r23, %r16;
	or.pred  	%p7, %p6, %p5;
	@%p7 bra 	$L__BB0_2;
	mul.wide.s32 	%rd5, %r9, 4;
	add.s64 	%rd6, %rd1, %rd5;
	ld.global.f32 	%f2, [%rd6];
	mov.u32 	%r29, _ZZ7svertkaPfPKfS_iiE4N_ds;
	mad.lo.s32 	%r30, %r4, 72, %r29;
	shl.b32 	%r31, %r5, 2;
	add.s32 	%r32, %r30, %r31;
	st.shared.f32 	[%r32], %f2;
	bra.uni 	$L__BB0_3;
$L__BB0_2:
	mov.u32 	%r24, _ZZ7svertkaPfPKfS_iiE4N_ds;
	mad.lo.s32 	%r25, %r4, 72, %r24;
	shl.b32 	%r26, %r5, 2;
	add.s32 	%r27, %r25, %r26;
	mov.b32 	%r28, 0;
	st.shared.u32 	[%r27], %r28;
$L__BB0_3:
	add.s16 	%rs5, %rs1, 256;
	mul.hi.u16 	%rs6, %rs5, 3641;
	cvt.u32.u16 	%r10, %rs6;
	mul.lo.s16 	%rs7, %rs6, 18;
	sub.s16 	%rs8, %rs5, %rs7;
	cvt.u32.u16 	%r11, %rs8;
	add.s32 	%r12, %r6, %r10;
	add.s32 	%r13, %r8, %r11;
	setp.gt.u32 	%p8, %r3, 67;
	@%p8 bra 	$L__BB0_7;
	setp.gt.s32 	%p9, %r12, %r17;
	setp.lt.s32 	%p10, %r13, 0;
	setp.ge.s32 	%p11, %r13, %r16;
	or.pred  	%p12, %p10, %p11;
	or.pred  	%p13, %p9, %p12;
	@%p13 bra 	$L__BB0_6;
	add.s32 	%r38, %r12, -1;
	mad.lo.s32 	%r39, %r38, %r16, %r13;
	mul.wide.s32 	%rd7, %r39, 4;
	add.s64 	%rd8, %rd1, %rd7;
	ld.global.f32 	%f3, [%rd8];
	mov.u32 	%r40, _ZZ7svertkaPfPKfS_iiE4N_ds;
	mad.lo.s32 	%r41, %r10, 72, %r40;
	shl.b32 	%r42, %r11, 2;
	add.s32 	%r43, %r41, %r42;
	st.shared.f32 	[%r43], %f3;
	bra.uni 	$L__BB0_7;
$L__BB0_6:
	mov.u32 	%r33, _ZZ7svertkaPfPKfS_iiE4N_ds;
	mad.lo.s32 	%r34, %r10, 72, %r33;
	shl.b32 	%r35, %r11, 2;
	add.s32 	%r36, %r34, %r35;
	mov.b32 	%r37, 0;
	st.shared.u32 	[%r36], %r37;
$L__BB0_7:
	cvta.to.global.u64 	%rd9, %rd2;
	bar.sync 	0;
	mov.u32 	%r44, _ZZ7svertkaPfPKfS_iiE4N_ds;
	mad.lo.s32 	%r45, %r1, 72, %r44;
	shl.b32 	%r46, %r2, 2;
	add.s32 	%r47, %r45, %r46;
	ld.shared.f32 	%f4, [%r47];
	ld.global.nc.f32 	%f5, [%rd9];
	fma.rn.f32 	%f6, %f4, %f5, 0f00000000;
	ld.shared.f32 	%f7, [%r47+4];
	ld.global.nc.f32 	%f8, [%rd9+4];
	fma.rn.f32 	%f9, %f7, %f8, %f6;
	ld.shared.f32 	%f10, [%r47+8];
	ld.global.nc.f32 	%f11, [%rd9+8];
	fma.rn.f32 	%f12, %f10, %f11, %f9;
	ld.shared.f32 	%f13, [%r47+72];
	ld.global.nc.f32 	%f14, [%rd9+12];
	fma.rn.f32 	%f15, %f13, %f14, %f12;
	ld.shared.f32 	%f16, [%r47+76];
	ld.global.nc.f32 	%f17, [%rd9+16];
	fma.rn.f32 	%f18, %f16, %f17, %f15;
	ld.shared.f32 	%f19, [%r47+80];
	ld.global.nc.f32 	%f20, [%rd9+20];
	fma.rn.f32 	%f21, %f19, %f20, %f18;
	ld.shared.f32 	%f22, [%r47+144];
	ld.global.nc.f32 	%f23, [%rd9+24];
	fma.rn.f32 	%f24, %f22, %f23, %f21;
	ld.shared.f32 	%f25, [%r47+148];
	ld.global.nc.f32 	%f26, [%rd9+28];
	fma.rn.f32 	%f27, %f25, %f26, %f24;
	ld.shared.f32 	%f28, [%r47+152];
	ld.global.nc.f32 	%f29, [%rd9+32];
	fma.rn.f32 	%f1, %f28, %f29, %f27;
	add.s32 	%r14, %r6, %r1;
	add.s32 	%r15, %r7, %r2;
	setp.ge.s32 	%p14, %r14, %r17;
	setp.ge.s32 	%p15, %r15, %r16;
	or.pred  	%p16, %p15, %p14;
	@%p16 bra 	$L__BB0_9;
	mad.lo.s32 	%r48, %r16, %r14, %r15;
	cvta.to.global.u64 	%rd10, %rd3;
	mul.wide.s32 	%rd11, %r48, 4;
	add.s64 	%rd12, %rd10, %rd11;
	st.global.f32 	[%rd12], %f1;
$L__BB0_9:
	bar.sync 	0;
	ret;

}


// ===== COMPILED SASS (sm_100) =====

	.target	sm_100

	.elftype	@"ET_EXEC"


//--------------------- .note.nv.tkinfo           --------------------------
	.section	.note.nv.tkinfo,"",@"SHT_NOTE"
	.sectionflags	@"SHF_NOTE_NV_TKINFO"
	.tkinfo
        /*0018*/ 	.word	0x00000002
        /*0030*/ 	.string	""
        /*0030*/ 	.string	"ptxas"
        /*0030*/ 	.string	"Cuda compilation tools, release 13.0, V13.0.88"
        /*0030*/ 	.string	"Build cuda_13.0.r13.0/compiler.36424714_0"
        /*0030*/ 	.string	"-arch sm_100 -m 64 "



//--------------------- .note.nv.cuinfo           --------------------------
	.section	.note.nv.cuinfo,"",@"SHT_NOTE"
	.sectionflags	@"SHF_NOTE_NV_CUINFO"
        /*0018*/ 	.short	0x0002
        /*001a*/ 	.short	0x0064
        /*001c*/ 	.short	0x0082
	.zero		2


//--------------------- .nv.info                  --------------------------
	.section	.nv.info,"",@"SHT_CUDA_INFO"
	.align	4


	//----- nvinfo : EIATTR_REGCOUNT
	.align		4
        /*0000*/ 	.byte	0x04, 0x2f
        /*0002*/ 	.short	(.L_1 - .L_0)
	.align		4
.L_0:
        /*0004*/ 	.word	index@(_Z7svertkaPfPKfS_ii)
        /*0008*/ 	.word	0x0000001a


	//----- nvinfo : EIATTR_FRAME_SIZE
	.align		4
.L_1:
        /*000c*/ 	.byte	0x04, 0x11
        /*000e*/ 	.short	(.L_3 - .L_2)
	.align		4
.L_2:
        /*0010*/ 	.word	index@(_Z7svertkaPfPKfS_ii)
        /*0014*/ 	.word	0x00000000


	//----- nvinfo : EIATTR_MIN_STACK_SIZE
	.align		4
.L_3:
        /*0018*/ 	.byte	0x04, 0x12
        /*001a*/ 	.short	(.L_5 - .L_4)
	.align		4
.L_4:
        /*001c*/ 	.word	index@(_Z7svertkaPfPKfS_ii)
        /*0020*/ 	.word	0x00000000
.L_5:


//--------------------- .nv.compat                --------------------------
	.section	.nv.compat,"",@"SHT_CUDA_COMPAT_INFO"
	.align	4
        /*0000*/ 	.byte	0x02, 0x09, 0x00, 0x00, 0x02, 0x02, 0x01, 0x00, 0x02, 0x05, 0x05, 0x00, 0x03, 0x07, 0x01, 0x01
        /*0010*/ 	.byte	0x02, 0x03, 0x00, 0x00, 0x02, 0x06, 0x01, 0x00, 0x04, 0x0b, 0x08, 0x00, 0x09, 0x00, 0x00, 0x00
        /*0020*/ 	.byte	0x00, 0x00, 0x00, 0x00


//--------------------- .nv.info._Z7svertkaPfPKfS_ii --------------------------
	.section	.nv.info._Z7svertkaPfPKfS_ii,"",@"SHT_CUDA_INFO"
	.sectionflags	@""
	.align	4


	//----- nvinfo : EIATTR_CUDA_API_VERSION
	.align		4
        /*0000*/ 	.byte	0x04, 0x37
        /*0002*/ 	.short	(.L_7 - .L_6)
.L_6:
        /*0004*/ 	.word	0x00000082


	//----- nvinfo : EIATTR_KPARAM_INFO
	.align		4
.L_7:
        /*0008*/ 	.byte	0x04, 0x17
        /*000a*/ 	.short	(.L_9 - .L_8)
.L_8:
        /*000c*/ 	.word	0x00000000
        /*0010*/ 	.short	0x0004
        /*0012*/ 	.short	0x001c
        /*0014*/ 	.byte	0x00, 0xf0, 0x11, 0x00


	//----- nvinfo : EIATTR_KPARAM_INFO
	.align		4
.L_9:
        /*0018*/ 	.byte	0x04, 0x17
        /*001a*/ 	.short	(.L_11 - .L_10)
.L_10:
        /*001c*/ 	.word	0x00000000
        /*0020*/ 	.short	0x0003
        /*0022*/ 	.short	0x0018
        /*0024*/ 	.byte	0x00, 0xf0, 0x11, 0x00


	//----- nvinfo : EIATTR_KPARAM_INFO
	.align		4
.L_11:
        /*0028*/ 	.byte	0x04, 0x17
        /*002a*/ 	.short	(.L_13 - .L_12)
.L_12:
        /*002c*/ 	.word	0x00000000
        /*0030*/ 	.short	0x0002
        /*0032*/ 	.short	0x0010
        /*0034*/ 	.byte	0x00, 0xf5, 0x21, 0x00


	//----- nvinfo : EIATTR_KPARAM_INFO
	.align		4
.L_13:
        /*0038*/ 	.byte	0x04, 0x17
        /*003a*/ 	.short	(.L_15 - .L_14)
.L_14:
        /*003c*/ 	.word	0x00000000
        /*0040*/ 	.short	0x0001
        /*0042*/ 	.short	0x0008
        /*0044*/ 	.byte	0x00, 0xf5, 0x21, 0x00


	//----- nvinfo : EIATTR_KPARAM_INFO
	.align		4
.L_15:
        /*0048*/ 	.byte	0x04, 0x17
        /*004a*/ 	.short	(.L_17 - .L_16)
.L_16:
        /*004c*/ 	.word	0x00000000
        /*0050*/ 	.short	0x0000
        /*0052*/ 	.short	0x0000
        /*0054*/ 	.byte	0x00, 0xf5, 0x21, 0x00


	//----- nvinfo : EIATTR_SPARSE_MMA_MASK
	.align		4
.L_17:
        /*0058*/ 	.byte	0x03, 0x50
        /*005a*/ 	.short	0x0000


	//----- nvinfo : EIATTR_MAXREG_COUNT
	.align		4
        /*005c*/ 	.byte	0x03, 0x1b
        /*005e*/ 	.short	0x00ff


	//----- nvinfo : EIATTR_NUM_BARRIERS
	.align		4
        /*0060*/ 	.byte	0x02, 0x4c
        /*0062*/ 	.byte	0x01
	.zero		1


	//----- nvinfo : EIATTR_MERCURY_ISA_VERSION
	.align		4
        /*0064*/ 	.byte	0x03, 0x5f
        /*0066*/ 	.short	0x0101


	//----- nvinfo : EIATTR_VRC_CTA_INIT_COUNT
	.align		4
        /*0068*/ 	.byte	0x02, 0x4a
	.zero		1
	.zero		1


	//----- nvinfo : EIATTR_EXIT_INSTR_OFFSETS
	.align		4
        /*006c*/ 	.byte	0x04, 0x1c
        /*006e*/ 	.short	(.L_19 - .L_18)


	//   ....[0]....
.L_18:
        /*0070*/ 	.word	0x00000710


	//----- nvinfo : EIATTR_CRS_STACK_SIZE
	.align		4
.L_19:
        /*0074*/ 	.byte	0x04, 0x1e
        /*0076*/ 	.short	(.L_21 - .L_20)
.L_20:
        /*0078*/ 	.word	0x00000000


	//----- nvinfo : EIATTR_CBANK_PARAM_SIZE
	.align		4
.L_21:
        /*007c*/ 	.byte	0x03, 0x19
        /*007e*/ 	.short	0x0020


	//----- nvinfo : EIATTR_PARAM_CBANK
	.align		4
        /*0080*/ 	.byte	0x04, 0x0a
        /*0082*/ 	.short	(.L_23 - .L_22)
	.align		4
.L_22:
        /*0084*/ 	.word	index@(.nv.constant0._Z7svertkaPfPKfS_ii)
        /*0088*/ 	.short	0x0380
        /*008a*/ 	.short	0x0020


	//----- nvinfo : EIATTR_SW_WAR
	.align		4
.L_23:
        /*008c*/ 	.byte	0x04, 0x36
        /*008e*/ 	.short	(.L_25 - .L_24)
.L_24:
        /*0090*/ 	.word	0x00000008
.L_25:


//--------------------- .nv.callgraph             --------------------------
	.section	.nv.callgraph,"",@"SHT_CUDA_CALLGRAPH"
	.align	4
	.sectionentsize	8
	.align		4
        /*0000*/ 	.word	0x00000000
	.align		4
        /*0004*/ 	.word	0xffffffff
	.align		4
        /*0008*/ 	.word	0x00000000
	.align		4
        /*000c*/ 	.word	0xfffffffe
	.align		4
        /*0010*/ 	.word	0x00000000
	.align		4
        /*0014*/ 	.word	0xfffffffd
	.align		4
        /*0018*/ 	.word	0x00000000
	.align		4
        /*001c*/ 	.word	0xfffffffc


//--------------------- .text._Z7svertkaPfPKfS_ii --------------------------
	.section	.text._Z7svertkaPfPKfS_ii,"ax",@progbits
	.align	128
        .global         _Z7svertkaPfPKfS_ii
        .type           _Z7svertkaPfPKfS_ii,@function
        .size           _Z7svertkaPfPKfS_ii,(.L_x_4 - _Z7svertkaPfPKfS_ii)
        .other          _Z7svertkaPfPKfS_ii,@"STO_CUDA_ENTRY STV_DEFAULT"
_Z7svertkaPfPKfS_ii:
.text._Z7svertkaPfPKfS_ii:
[----:B------:R-:W-:Y:S01]  /*0000*/  LDC R1, c[0x0][0x37c] ;  /* 0x0000df00ff017b82 */ /* 0x000fe20000000800 */
[----:B------:R-:W0:Y:S01]  /*0010*/  S2R R5, SR_TID.Y ;  /* 0x0000000000057919 */ /* 0x000e220000002200 */
[----:B------:R-:W1:Y:S01]  /*0020*/  LDCU.64 UR8, c[0x0][0x398] ;  /* 0x00007300ff0877ac */ /* 0x000e620008000a00 */
[----:B------:R-:W0:Y:S01]  /*0030*/  S2R R2, SR_TID.X ;  /* 0x0000000000027919 */ /* 0x000e220000002100 */
[----:B------:R-:W2:Y:S01]  /*0040*/  LDCU.64 UR6, c[0x0][0x358] ;  /* 0x00006b00ff0677ac */ /* 0x000ea20008000a00 */
[----:B------:R-:W3:Y:S01]  /*0050*/  S2R R4, SR_CTAID.Y ;  /* 0x0000000000047919 */ /* 0x000ee20000002600 */
[----:B------:R-:W4:Y:S01]  /*0060*/  S2R R3, SR_CTAID.X ;  /* 0x0000000000037919 */ /* 0x000f220000002500 */
[----:B0-----:R-:W-:-:S04]  /*0070*/  LEA R6, R5, R2, 0x4 ;  /* 0x0000000205067211 */ /* 0x001fc800078e20ff */
[----:B------:R-:W-:-:S05]  /*0080*/  LOP3.LUT R0, R6, 0xffff, RZ, 0xc0, !PT ;  /* 0x0000ffff06007812 */ /* 0x000fca00078ec0ff */
[----:B------:R-:W-:-:S05]  /*0090*/  IMAD R0, R0, 0xe39, RZ ;  /* 0x00000e3900007824 */ /* 0x000fca00078e02ff */
[----:B------:R-:W-:-:S04]  /*00a0*/  SHF.R.U32.HI R13, RZ, 0x10, R0 ;  /* 0x00000010ff0d7819 */ /* 0x000fc80000011600 */
[----:B------:R-:W-:Y:S02]  /*00b0*/  PRMT R0, R13, 0x9910, RZ ;  /* 0x000099100d007816 */ /* 0x000fe400000000ff */
[----:B---3--:R-:W-:-:S03]  /*00c0*/  LEA R9, R4, R13, 0x4 ;  /* 0x0000000d04097211 */ /* 0x008fc600078e20ff */
[----:B------:R-:W-:Y:S01]  /*00d0*/  IMAD R0, R0, 0x12, RZ ;  /* 0x0000001200007824 */ /* 0x000fe200078e02ff */
[----:B-1----:R-:W-:-:S03]  /*00e0*/  ISETP.GT.AND P0, PT, R9, UR9, PT ;  /* 0x0000000909007c0c */ /* 0x002fc6000bf04270 */
[----:B------:R-:W-:Y:S01]  /*00f0*/  IMAD.MOV R0, RZ, RZ, -R0 ;  /* 0x000000ffff007224 */ /* 0x000fe200078e0a00 */
[C---:B------:R-:W-:Y:S01]  /*0100*/  ISETP.EQ.OR P0, PT, R9.reuse, RZ, P0 ;  /* 0x000000ff0900720c */ /* 0x040fe20000702670 */
[----:B------:R-:W-:-:S03]  /*0110*/  VIADD R9, R9, 0xffffffff ;  /* 0xffffffff09097836 */ /* 0x000fc60000000000 */
[----:B------:R-:W-:-:S05]  /*0120*/  PRMT R7, R0, 0x7710, RZ ;  /* 0x0000771000077816 */ /* 0x000fca00000000ff */
[----:B------:R-:W-:Y:S01]  /*0130*/  IMAD.IADD R0, R6, 0x1, R7 ;  /* 0x0000000106007824 */ /* 0x000fe200078e0207 */
[----:B----4-:R-:W-:-:S04]  /*0140*/  LEA R7, R3, 0xffffffff, 0x4 ;  /* 0xffffffff03077811 */ /* 0x010fc800078e20ff */
[----:B------:R-:W-:-:S04]  /*0150*/  LOP3.LUT R8, R0, 0xffff, RZ, 0xc0, !PT ;  /* 0x0000ffff00087812 */ /* 0x000fc800078ec0ff */
[----:B------:R-:W-:-:S04]  /*0160*/  IADD3 R0, PT, PT, R8, R7, RZ ;  /* 0x0000000708007210 */ /* 0x000fc80007ffe0ff */
[----:B------:R-:W-:Y:S01]  /*0170*/  ISETP.LT.OR P0, PT, R0, RZ, P0 ;  /* 0x000000ff0000720c */ /* 0x000fe20000701670 */
[----:B------:R-:W-:-:S03]  /*0180*/  IMAD R9, R9, UR8, R0 ;  /* 0x0000000809097c24 */ /* 0x000fc6000f8e0200 */
[----:B------:R-:W-:-:S13]  /*0190*/  ISETP.GE.OR P0, PT, R0, UR8, P0 ;  /* 0x0000000800007c0c */ /* 0x000fda0008706670 */
[----:B------:R-:W0:Y:S02]  /*01a0*/  @!P0 LDC.64 R10, c[0x0][0x380] ;  /* 0x0000e000ff0a8b82 */ /* 0x000e240000000a00 */
[----:B0-----:R-:W-:-:S06]  /*01b0*/  @!P0 IMAD.WIDE R10, R9, 0x4, R10 ;  /* 0x00000004090a8825 */ /* 0x001fcc00078e020a */
[----:B--2---:R0:W2:Y:S01]  /*01c0*/  @!P0 LDG.E R10, desc[UR6][R10.64] ;  /* 0x000000060a0a8981 */ /* 0x0040a2000c1e1900 */
[----:B------:R-:W1:Y:S01]  /*01d0*/  S2UR UR5, SR_CgaCtaId ;  /* 0x00000000000579c3 */ /* 0x000e620000008800 */
[----:B------:R-:W-:Y:S01]  /*01e0*/  UMOV UR4, 0x400 ;  /* 0x0000040000047882 */ /* 0x000fe20000000000 */
[----:B------:R-:W-:Y:S01]  /*01f0*/  IADD3 R12, PT, PT, R6, 0x100, RZ ;  /* 0x00000100060c7810 */ /* 0x000fe20007ffe0ff */
[----:B------:R-:W-:Y:S03]  /*0200*/  BSSY.RECONVERGENT B0, `(.L_x_0) ;  /* 0x0000028000007945 */ /* 0x000fe60003800200 */
[----:B------:R-:W-:-:S05]  /*0210*/  LOP3.LUT R9, R12, 0xffff, RZ, 0xc0, !PT ;  /* 0x0000ffff0c097812 */ /* 0x000fca00078ec0ff */
[----:B------:R-:W-:-:S05]  /*0220*/  IMAD R9, R9, 0xe39, RZ ;  /* 0x00000e3909097824 */ /* 0x000fca00078e02ff */
[----:B------:R-:W-:-:S04]  /*0230*/  SHF.R.U32.HI R9, RZ, 0x10, R9 ;  /* 0x00000010ff097819 */ /* 0x000fc80000011609 */
[----:B0-----:R-:W-:Y:S01]  /*0240*/  PRMT R11, R9, 0x9910, RZ ;  /* 0x00009910090b7816 */ /* 0x001fe200000000ff */
[----:B-1----:R-:W-:-:S06]  /*0250*/  ULEA UR4, UR5, UR4, 0x18 ;  /* 0x0000000405047291 */ /* 0x002fcc000f8ec0ff */
[----:B------:R-:W-:-:S04]  /*0260*/  @!P0 IMAD.U32 R0, RZ, RZ, UR4 ;  /* 0x00000004ff008e24 */ /* 0x000fc8000f8e00ff */
[----:B------:R-:W-:Y:S01]  /*0270*/  @!P0 IMAD R15, R13, 0x48, R0 ;  /* 0x000000480d0f8824 */ /* 0x000fe200078e0200 */
[----:B------:R-:W-:-:S03]  /*0280*/  @P0 MOV R0, UR4 ;  /* 0x0000000400000c02 */ /* 0x000fc60008000f00 */
[----:B------:R-:W-:Y:S02]  /*0290*/  @!P0 IMAD R15, R8, 0x4, R15 ;  /* 0x00000004080f8824 */ /* 0x000fe400078e020f */
[----:B------:R-:W-:-:S05]  /*02a0*/  @P0 IMAD R13, R13, 0x48, R0 ;  /* 0x000000480d0d0824 */ /* 0x000fca00078e0200 */
[----:B------:R-:W-:Y:S01]  /*02b0*/  @P0 LEA R13, R8, R13, 0x2 ;  /* 0x0000000d080d0211 */ /* 0x000fe200078e10ff */
[----:B------:R-:W-:-:S04]  /*02c0*/  IMAD.MOV.U32 R8, RZ, RZ, R11 ;  /* 0x000000ffff087224 */ /* 0x000fc800078e000b */
[----:B------:R-:W-:-:S05]  /*02d0*/  IMAD R8, R8, 0x12, RZ ;  /* 0x0000001208087824 */ /* 0x000fca00078e02ff */
[----:B------:R-:W-:-:S04]  /*02e0*/  IADD3 R8, PT, PT, RZ, -R8, RZ ;  /* 0x80000008ff087210 */ /* 0x000fc80007ffe0ff */
[----:B------:R-:W-:-:S05]  /*02f0*/  PRMT R11, R8, 0x7710, RZ ;  /* 0x00007710080b7816 */ /* 0x000fca00000000ff */
[----:B------:R-:W-:Y:S01]  /*0300*/  IMAD.IADD R12, R12, 0x1, R11 ;  /* 0x000000010c0c7824 */ /* 0x000fe200078e020b */
[----:B--2---:R0:W-:Y:S04]  /*0310*/  @!P0 STS [R15], R10 ;  /* 0x0000000a0f008388 */ /* 0x0041e80000000800 */
[----:B------:R0:W-:Y:S01]  /*0320*/  @P0 STS [R13], RZ ;  /* 0x000000ff0d000388 */ /* 0x0001e20000000800 */
[----:B------:R-:W-:-:S13]  /*0330*/  ISETP.GT.U32.AND P0, PT, R6, 0x43, PT ;  /* 0x000000430600780c */ /* 0x000fda0003f04070 */
[----:B0-----:R-:W-:Y:S05]  /*0340*/  @P0 BRA `(.L_x_1) ;  /* 0x00000000004c0947 */ /* 0x001fea0003800000 */
[----:B------:R-:W-:Y:S02]  /*0350*/  LOP3.LUT R12, R12, 0xffff, RZ, 0xc0, !PT ;  /* 0x0000ffff0c0c7812 */ /* 0x000fe400078ec0ff */
[----:B------:R-:W-:Y:S02]  /*0360*/  LEA R8, R4, R9, 0x4 ;  /* 0x0000000904087211 */ /* 0x000fe400078e20ff */
[----:B------:R-:W-:-:S04]  /*0370*/  IADD3 R10, PT, PT, R7, R12, RZ ;  /* 0x0000000c070a7210 */ /* 0x000fc80007ffe0ff */
[----:B------:R-:W-:-:S04]  /*0380*/  ISETP.GE.AND P0, PT, R10, UR8, PT ;  /* 0x000000080a007c0c */ /* 0x000fc8000bf06270 */
[----:B------:R-:W-:-:S04]  /*0390*/  ISETP.LT.OR P0, PT, R10, RZ, P0 ;  /* 0x000000ff0a00720c */ /* 0x000fc80000701670 */
[----:B------:R-:W-:-:S13]  /*03a0*/  ISETP.GT.OR P0, PT, R8, UR9, P0 ;  /* 0x0000000908007c0c */ /* 0x000fda0008704670 */
[----:B------:R-:W-:Y:S05]  /*03b0*/  @P0 BRA `(.L_x_2) ;  /* 0x0000000000240947 */ /* 0x000fea0003800000 */
[----:B------:R-:W0:Y:S01]  /*03c0*/  LDC.64 R6, c[0x0][0x380] ;  /* 0x0000e000ff067b82 */ /* 0x000e220000000a00 */
[----:B------:R-:W-:-:S04]  /*03d0*/  VIADD R11, R8, 0xffffffff ;  /* 0xffffffff080b7836 */ /* 0x000fc80000000000 */
[----:B------:R-:W-:-:S04]  /*03e0*/  IMAD R11, R11, UR8, R10 ;  /* 0x000000080b0b7c24 */ /* 0x000fc8000f8e020a */
[----:B0-----:R-:W-:-:S06]  /*03f0*/  IMAD.WIDE R6, R11, 0x4, R6 ;  /* 0x000000040b067825 */ /* 0x001fcc00078e0206 */
[----:B------:R-:W2:Y:S01]  /*0400*/  LDG.E R6, desc[UR6][R6.64] ;  /* 0x0000000606067981 */ /* 0x000ea2000c1e1900 */
[----:B------:R-:W-:-:S05]  /*0410*/  IMAD R9, R9, 0x48, R0 ;  /* 0x0000004809097824 */ /* 0x000fca00078e0200 */
[----:B------:R-:W-:-:S05]  /*0420*/  LEA R9, R12, R9, 0x2 ;  /* 0x000000090c097211 */ /* 0x000fca00078e10ff */
[----:B--2---:R0:W-:Y:S01]  /*0430*/  STS [R9], R6 ;  /* 0x0000000609007388 */ /* 0x0041e20000000800 */
[----:B------:R-:W-:Y:S05]  /*0440*/  BRA `(.L_x_1) ;  /* 0x00000000000c7947 */ /* 0x000fea0003800000 */
.L_x_2:
[----:B------:R-:W-:-:S05]  /*0450*/  IMAD R9, R9, 0x48, R0 ;  /* 0x0000004809097824 */ /* 0x000fca00078e0200 */
[----:B------:R-:W-:-:S05]  /*0460*/  LEA R9, R12, R9, 0x2 ;  /* 0x000000090c097211 */ /* 0x000fca00078e10ff */
[----:B------:R1:W-:Y:S02]  /*0470*/  STS [R9], RZ ;  /* 0x000000ff09007388 */ /* 0x0003e40000000800 */
.L_x_1:
[----:B------:R-:W-:Y:S05]  /*0480*/  BSYNC.RECONVERGENT B0 ;  /* 0x0000000000007941 */ /* 0x000fea0003800200 */
.L_x_0:
[----:B------:R-:W2:Y:S08]  /*0490*/  LDC.64 R18, c[0x0][0x388] ;  /* 0x0000e200ff127b82 */ /* 0x000eb00000000a00 */
[----:B------:R-:W-:Y:S06]  /*04a0*/  BAR.SYNC.DEFER_BLOCKING 0x0 ;  /* 0x0000000000007b1d */ /* 0x000fec0000010000 */
[----:B--2---:R-:W2:Y:S04]  /*04b0*/  LDG.E.CONSTANT R21, desc[UR6][R18.64] ;  /* 0x0000000612157981 */ /* 0x004ea8000c1e9900 */
[----:B------:R-:W3:Y:S04]  /*04c0*/  LDG.E.CONSTANT R13, desc[UR6][R18.64+0x4] ;  /* 0x00000406120d7981 */ /* 0x000ee8000c1e9900 */
[----:B0-----:R-:W4:Y:S04]  /*04d0*/  LDG.E.CONSTANT R6, desc[UR6][R18.64+0x8] ;  /* 0x0000080612067981 */ /* 0x001f28000c1e9900 */
[----:B------:R-:W5:Y:S04]  /*04e0*/  LDG.E.CONSTANT R12, desc[UR6][R18.64+0xc] ;  /* 0x00000c06120c7981 */ /* 0x000f68000c1e9900 */
[----:B------:R-:W5:Y:S04]  /*04f0*/  LDG.E.CONSTANT R11, desc[UR6][R18.64+0x10] ;  /* 0x00001006120b7981 */ /* 0x000f68000c1e9900 */
[----:B------:R-:W5:Y:S04]  /*0500*/  LDG.E.CONSTANT R10, desc[UR6][R18.64+0x14] ;  /* 0x00001406120a7981 */ /* 0x000f68000c1e9900 */
[----:B-1----:R-:W5:Y:S04]  /*0510*/  LDG.E.CONSTANT R9, desc[UR6][R18.64+0x18] ;  /* 0x0000180612097981 */ /* 0x002f68000c1e9900 */
[----:B------:R-:W5:Y:S04]  /*0520*/  LDG.E.CONSTANT R8, desc[UR6][R18.64+0x1c] ;  /* 0x00001c0612087981 */ /* 0x000f68000c1e9900 */
[----:B------:R0:W5:Y:S01]  /*0530*/  LDG.E.CONSTANT R7, desc[UR6][R18.64+0x20] ;  /* 0x0000200612077981 */ /* 0x000162000c1e9900 */
[----:B------:R-:W-:Y:S01]  /*0540*/  IMAD R15, R5, 0x48, R0 ;  /* 0x00000048050f7824 */ /* 0x000fe200078e0200 */
[----:B------:R-:W-:-:S03]  /*0550*/  LEA R4, R4, R5, 0x4 ;  /* 0x0000000504047211 */ /* 0x000fc600078e20ff */
[----:B------:R-:W-:Y:S01]  /*0560*/  IMAD R20, R2, 0x4, R15 ;  /* 0x0000000402147824 */ /* 0x000fe200078e020f */
[----:B------:R-:W-:-:S04]  /*0570*/  ISETP.GE.AND P0, PT, R4, UR9, PT ;  /* 0x0000000904007c0c */ /* 0x000fc8000bf06270 */
[----:B------:R-:W2:Y:S01]  /*0580*/  LDS R0, [R20] ;  /* 0x0000000014007984 */ /* 0x000ea20000000800 */
[----:B0-----:R-:W-:-:S03]  /*0590*/  LEA R19, R3, R2, 0x4 ;  /* 0x0000000203137211 */ /* 0x001fc600078e20ff */
[----:B------:R-:W3:Y:S01]  /*05a0*/  LDS R23, [R20+0x4] ;  /* 0x0000040014177984 */ /* 0x000ee20000000800 */
[----:B------:R-:W-:-:S03]  /*05b0*/  ISETP.GE.OR P0, PT, R19, UR8, P0 ;  /* 0x0000000813007c0c */ /* 0x000fc60008706670 */
[----:B------:R-:W4:Y:S04]  /*05c0*/  LDS R22, [R20+0x8] ;  /* 0x0000080014167984 */ /* 0x000f280000000800 */
[----:B------:R-:W5:Y:S04]  /*05d0*/  LDS R17, [R20+0x48] ;  /* 0x0000480014117984 */ /* 0x000f680000000800 */
[----:B------:R-:W0:Y:S02]  /*05e0*/  LDS R16, [R20+0x4c] ;  /* 0x00004c0014107984 */ /* 0x000e240000000800 */
[----:B------:R-:W1:Y:S01]  /*05f0*/  @!P0 LDC.64 R2, c[0x0][0x390] ;  /* 0x0000e400ff028b82 */ /* 0x000e620000000a00 */
[----:B------:R-:W-:Y:S01]  /*0600*/  @!P0 IMAD R19, R4, UR8, R19 ;  /* 0x0000000804138c24 */ /* 0x000fe2000f8e0213 */
[----:B------:R-:W0:Y:S04]  /*0610*/  LDS R15, [R20+0x50] ;  /* 0x00005000140f7984 */ /* 0x000e280000000800 */
[----:B------:R-:W0:Y:S04]  /*0620*/  LDS R14, [R20+0x90] ;  /* 0x00009000140e7984 */ /* 0x000e280000000800 */
[----:B------:R-:W0:Y:S04]  /*0630*/  LDS R5, [R20+0x94] ;  /* 0x0000940014057984 */ /* 0x000e280000000800 */
[----:B------:R-:W0:Y:S01]  /*0640*/  LDS R18, [R20+0x98] ;  /* 0x0000980014127984 */ /* 0x000e220000000800 */
[----:B-1----:R-:W-:-:S04]  /*0650*/  @!P0 IMAD.WIDE R2, R19, 0x4, R2 ;  /* 0x0000000413028825 */ /* 0x002fc800078e0202 */
[----:B--2---:R-:W-:-:S04]  /*0660*/  FFMA R0, R0, R21, RZ ;  /* 0x0000001500007223 */ /* 0x004fc800000000ff */
[----:B---3--:R-:W-:-:S04]  /*0670*/  FFMA R13, R23, R13, R0 ;  /* 0x0000000d170d7223 */ /* 0x008fc80000000000 */
[----:B----4-:R-:W-:-:S04]  /*0680*/  FFMA R6, R22, R6, R13 ;  /* 0x0000000616067223 */ /* 0x010fc8000000000d */
[----:B-----5:R-:W-:-:S04]  /*0690*/  FFMA R17, R17, R12, R6 ;  /* 0x0000000c11117223 */ /* 0x020fc80000000006 */
[----:B0-----:R-:W-:-:S04]  /*06a0*/  FFMA R16, R16, R11, R17 ;  /* 0x0000000b10107223 */ /* 0x001fc80000000011 */
[----:B------:R-:W-:-:S04]  /*06b0*/  FFMA R15, R15, R10, R16 ;  /* 0x0000000a0f0f7223 */ /* 0x000fc80000000010 */
[----:B------:R-:W-:-:S04]  /*06c0*/  FFMA R14, R14, R9, R15 ;  /* 0x000000090e0e7223 */ /* 0x000fc8000000000f */
[----:B------:R-:W-:-:S04]  /*06d0*/  FFMA R5, R5, R8, R14 ;  /* 0x0000000805057223 */ /* 0x000fc8000000000e */
[----:B------:R-:W-:-:S05]  /*06e0*/  FFMA R5, R18, R7, R5 ;  /* 0x0000000712057223 */ /* 0x000fca0000000005 */
[----:B------:R-:W-:Y:S01]  /*06f0*/  @!P0 STG.E desc[UR6][R2.64], R5 ;  /* 0x0000000502008986 */ /* 0x000fe2000c101906 */
[----:B------:R-:W-:Y:S06]  /*0700*/  BAR.SYNC.DEFER_BLOCKING 0x0 ;  /* 0x0000000000007b1d */ /* 0x000fec0000010000 */
[----:B------:R-:W-:Y:S05]  /*0710*/  EXIT ;  /* 0x000000000000794d */ /* 0x000fea0003800000 */
.L_x_3:
[----:B------:R-:W-:-:S00]  /*0720*/  BRA `(.L_x_3) ;  /* 0xfffffffc00fc7947 */ /* 0x000fc0000383ffff */
[----:B------:R-:W-:-:S00]  /*0730*/  NOP ;  /* 0x0000000000007918 */ /* 0x000fc00000000000 */
        /* <DEDUP_REMOVED lines=12> */
.L_x_4:


//--------------------- .nv.shared._Z7svertkaPfPKfS_ii --------------------------
	.section	.nv.shared._Z7svertkaPfPKfS_ii,"aw",@nobits
	.sectionflags	@""
	.align	4
.nv.shared._Z7svertkaPfPKfS_ii:
	.zero		2320


//--------------------- .nv.shared.reserved.0     --------------------------
	.section	.nv.shared.reserved.0,"aw",@nobits
	.weak		__nv_reservedSMEM_offset_0_alias
	.size		__nv_reservedSMEM_offset_0_alias, 0, 64
	.other		__nv_reservedSMEM_offset_0_alias,@"STO_CUDA_RESERVED_SHARED STV_DEFAULT"
__nv_reservedSMEM_offset_0_alias:
	.zero		0
	.zero		64


//--------------------- .nv.constant0._Z7svertkaPfPKfS_ii --------------------------
	.section	.nv.constant0._Z7svertkaPfPKfS_ii,"a",@progbits
	.sectionflags	@""
	.align	4
.nv.constant0._Z7svertkaPfPKfS_ii:
	.zero		928


//--------------------- SYMBOLS --------------------------

	.type		.nv.reservedSmem.offset0,@object
	.size		.nv.reservedSmem.offset0,0x4
	.type		.nv.reservedSmem.cap,@object
	.size		.nv.reservedSmem.cap,0x4
